	.headerflags	@"EF_CUDA_TEXMODE_UNIFIED EF_CUDA_64BIT_ADDRESS EF_CUDA_SM89 EF_CUDA_VIRTUAL_SM(EF_CUDA_SM89)"
	.elftype	@"ET_EXEC"


//--------------------- .nv.info                  --------------------------
	.section	.nv.info,"",@"SHT_CUDA_INFO"
	.align	4


	//----- nvinfo : EIATTR_REGCOUNT
	.align		4
        /*0000*/ 	.byte	0x04, 0x2f
        /*0002*/ 	.short	(.L_8 - .L_7)
	.align		4
.L_7:
        /*0004*/ 	.word	index@(triton__0d1d2d3d4de5de)
        /*0008*/ 	.word	0x0000004a


	//----- nvinfo : EIATTR_MAX_STACK_SIZE
	.align		4
.L_8:
        /*000c*/ 	.byte	0x04, 0x23
        /*000e*/ 	.short	(.L_10 - .L_9)
	.align		4
.L_9:
        /*0010*/ 	.word	index@($__internal_0_$__cuda_sm70_shflsync_bfly)
        /*0014*/ 	.word	0x00000000


	//----- nvinfo : EIATTR_MIN_STACK_SIZE
	.align		4
.L_10:
        /*0018*/ 	.byte	0x04, 0x12
        /*001a*/ 	.short	(.L_12 - .L_11)
	.align		4
.L_11:
        /*001c*/ 	.word	index@($__internal_0_$__cuda_sm70_shflsync_bfly)
        /*0020*/ 	.word	0x00000000


	//----- nvinfo : EIATTR_FRAME_SIZE
	.align		4
.L_12:
        /*0024*/ 	.byte	0x04, 0x11
        /*0026*/ 	.short	(.L_14 - .L_13)
	.align		4
.L_13:
        /*0028*/ 	.word	index@($__internal_0_$__cuda_sm70_shflsync_bfly)
        /*002c*/ 	.word	0x00000000


	//----- nvinfo : EIATTR_MAX_STACK_SIZE
	.align		4
.L_14:
        /*0030*/ 	.byte	0x04, 0x23
        /*0032*/ 	.short	(.L_16 - .L_15)
	.align		4
.L_15:
        /*0034*/ 	.word	index@(triton__0d1d2d3d4de5de)
        /*0038*/ 	.word	0x00000000


	//----- nvinfo : EIATTR_MIN_STACK_SIZE
	.align		4
.L_16:
        /*003c*/ 	.byte	0x04, 0x12
        /*003e*/ 	.short	(.L_18 - .L_17)
	.align		4
.L_17:
        /*0040*/ 	.word	index@(triton__0d1d2d3d4de5de)
        /*0044*/ 	.word	0x00000000


	//----- nvinfo : EIATTR_FRAME_SIZE
	.align		4
.L_18:
        /*0048*/ 	.byte	0x04, 0x11
        /*004a*/ 	.short	(.L_20 - .L_19)
	.align		4
.L_19:
        /*004c*/ 	.word	index@(triton__0d1d2d3d4de5de)
        /*0050*/ 	.word	0x00000000
.L_20:


//--------------------- .nv.info.triton__0d1d2d3d4de5de --------------------------
	.section	.nv.info.triton__0d1d2d3d4de5de,"",@"SHT_CUDA_INFO"
	.align	4


	//----- nvinfo : EIATTR_CUDA_API_VERSION
	.align		4
        /*0000*/ 	.byte	0x04, 0x37
        /*0002*/ 	.short	(.L_22 - .L_21)
.L_21:
        /*0004*/ 	.word	0x0000007b


	//----- nvinfo : EIATTR_PARAM_CBANK
	.align		4
.L_22:
        /*0008*/ 	.byte	0x04, 0x0a
        /*000a*/ 	.short	(.L_24 - .L_23)
	.align		4
.L_23:
        /*000c*/ 	.word	index@(.nv.constant0.triton__0d1d2d3d4de5de)
        /*0010*/ 	.short	0x0160
        /*0012*/ 	.short	0x0028


	//----- nvinfo : EIATTR_CBANK_PARAM_SIZE
	.align		4
.L_24:
        /*0014*/ 	.byte	0x03, 0x19
        /*0016*/ 	.short	0x0028


	//----- nvinfo : EIATTR_KPARAM_INFO
	.align		4
        /*0018*/ 	.byte	0x04, 0x17
        /*001a*/ 	.short	(.L_26 - .L_25)
.L_25:
        /*001c*/ 	.word	0x00000000
        /*0020*/ 	.short	0x0005
        /*0022*/ 	.short	0x0024
        /*0024*/ 	.byte	0x00, 0xf0, 0x11, 0x00


	//----- nvinfo : EIATTR_KPARAM_INFO
	.align		4
.L_26:
        /*0028*/ 	.byte	0x04, 0x17
        /*002a*/ 	.short	(.L_28 - .L_27)
.L_27:
        /*002c*/ 	.word	0x00000000
        /*0030*/ 	.short	0x0004
        /*0032*/ 	.short	0x0020
        /*0034*/ 	.byte	0x00, 0xf0, 0x11, 0x00


	//----- nvinfo : EIATTR_KPARAM_INFO
	.align		4
.L_28:
        /*0038*/ 	.byte	0x04, 0x17
        /*003a*/ 	.short	(.L_30 - .L_29)
.L_29:
        /*003c*/ 	.word	0x00000000
        /*0040*/ 	.short	0x0003
        /*0042*/ 	.short	0x0018
        /*0044*/ 	.byte	0x00, 0xf0, 0x21, 0x00


	//----- nvinfo : EIATTR_KPARAM_INFO
	.align		4
.L_30:
        /*0048*/ 	.byte	0x04, 0x17
        /*004a*/ 	.short	(.L_32 - .L_31)
.L_31:
        /*004c*/ 	.word	0x00000000
        /*0050*/ 	.short	0x0002
        /*0052*/ 	.short	0x0010
        /*0054*/ 	.byte	0x00, 0xf0, 0x21, 0x00


	//----- nvinfo : EIATTR_KPARAM_INFO
	.align		4
.L_32:
        /*0058*/ 	.byte	0x04, 0x17
        /*005a*/ 	.short	(.L_34 - .L_33)
.L_33:
        /*005c*/ 	.word	0x00000000
        /*0060*/ 	.short	0x0001
        /*0062*/ 	.short	0x0008
        /*0064*/ 	.byte	0x00, 0xf0, 0x21, 0x00


	//----- nvinfo : EIATTR_KPARAM_INFO
	.align		4
.L_34:
        /*0068*/ 	.byte	0x04, 0x17
        /*006a*/ 	.short	(.L_36 - .L_35)
.L_35:
        /*006c*/ 	.word	0x00000000
        /*0070*/ 	.short	0x0000
        /*0072*/ 	.short	0x0000
        /*0074*/ 	.byte	0x00, 0xf0, 0x21, 0x00


	//----- nvinfo : EIATTR_MAXREG_COUNT
	.align		4
.L_36:
        /*0078*/ 	.byte	0x03, 0x1b
        /*007a*/ 	.short	0x00ff


	//----- nvinfo : EIATTR_EXTERNS
	.align		4
        /*007c*/ 	.byte	0x04, 0x0f
        /*007e*/ 	.short	(.L_38 - .L_37)


	//   ....[0]....
	.align		4
.L_37:
        /*0080*/ 	.word	index@(__assertfail)


	//----- nvinfo : EIATTR_COOP_GROUP_MASK_REGIDS
	.align		4
.L_38:
        /*0084*/ 	.byte	0x04, 0x29
        /*0086*/ 	.short	(.L_40 - .L_39)


	//   ....[0]....
.L_39:
        /*0088*/ 	.word	0xffffffff


	//   ....[1]....
        /*008c*/ 	.word	0xffffffff


	//   ....[2]....
        /*0090*/ 	.word	0xffffffff


	//   ....[3]....
        /*0094*/ 	.word	0xffffffff


	//   ....[4]....
        /*0098*/ 	.word	0xffffffff


	//   ....[5]....
        /*009c*/ 	.word	0xffffffff


	//   ....[6]....
        /*00a0*/ 	.word	0xffffffff


	//   ....[7]....
        /*00a4*/ 	.word	0xffffffff


	//   ....[8]....
        /*00a8*/ 	.word	0xffffffff


	//   ....[9]....
        /*00ac*/ 	.word	0xffffffff


	//   ....[10]....
        /*00b0*/ 	.word	0xffffffff


	//   ....[11]....
        /*00b4*/ 	.word	0xffffffff


	//----- nvinfo : EIATTR_COOP_GROUP_INSTR_OFFSETS
	.align		4
.L_40:
        /*00b8*/ 	.byte	0x04, 0x28
        /*00ba*/ 	.short	(.L_42 - .L_41)


	//   ....[0]....
.L_41:
        /*00bc*/ 	.word	0x00000920


	//   ....[1]....
        /*00c0*/ 	.word	0x00000930


	//   ....[2]....
        /*00c4*/ 	.word	0x00000960


	//   ....[3]....
        /*00c8*/ 	.word	0x00000970


	//   ....[4]....
        /*00cc*/ 	.word	0x000009a0


	//   ....[5]....
        /*00d0*/ 	.word	0x000009b0


	//   ....[6]....
        /*00d4*/ 	.word	0x00001240


	//   ....[7]....
        /*00d8*/ 	.word	0x00001280


	//   ....[8]....
        /*00dc*/ 	.word	0x000012c0


	//   ....[9]....
        /*00e0*/ 	.word	0x00001310


	//   ....[10]....
        /*00e4*/ 	.word	0x00001350


	//   ....[11]....
        /*00e8*/ 	.word	0x00001390


	//----- nvinfo : EIATTR_EXIT_INSTR_OFFSETS
	.align		4
.L_42:
        /*00ec*/ 	.byte	0x04, 0x1c
        /*00ee*/ 	.short	(.L_44 - .L_43)


	//   ....[0]....
.L_43:
        /*00f0*/ 	.word	0x000011d0


	//----- nvinfo : EIATTR_MAX_THREADS
	.align		4
.L_44:
        /*00f4*/ 	.byte	0x04, 0x05
        /*00f6*/ 	.short	(.L_46 - .L_45)
.L_45:
        /*00f8*/ 	.word	0x00000100
        /*00fc*/ 	.word	0x00000001
        /*0100*/ 	.word	0x00000001


	//----- nvinfo : EIATTR_CRS_STACK_SIZE
	.align		4
.L_46:
        /*0104*/ 	.byte	0x04, 0x1e
        /*0106*/ 	.short	(.L_48 - .L_47)
.L_47:
        /*0108*/ 	.word	0x00000000
.L_48:


//--------------------- .nv.rel.action            --------------------------
	.section	.nv.rel.action,"",@"SHT_CUDA_RELOCINFO"
	.align	8
	.sectionentsize	8
        /*0000*/ 	.byte	0x73, 0x00, 0x00, 0x00, 0x00, 0x00, 0x00, 0x00, 0x00, 0x00, 0x00, 0x11, 0x25, 0x00, 0x05, 0x36


//--------------------- .nv.constant0.triton__0d1d2d3d4de5de --------------------------
	.section	.nv.constant0.triton__0d1d2d3d4de5de,"a",@progbits
	.align	4
.nv.constant0.triton__0d1d2d3d4de5de:
	.zero		392


//--------------------- .text.triton__0d1d2d3d4de5de --------------------------
	.section	.text.triton__0d1d2d3d4de5de,"ax",@progbits
	.sectioninfo	@"SHI_REGISTERS=74"
	.align	128
        .global         triton__0d1d2d3d4de5de
        .type           triton__0d1d2d3d4de5de,@function
        .size           triton__0d1d2d3d4de5de,(.L_x_10 - triton__0d1d2d3d4de5de)
        .other          triton__0d1d2d3d4de5de,@"STO_CUDA_ENTRY STV_DEFAULT"
triton__0d1d2d3d4de5de:
.text.triton__0d1d2d3d4de5de:
[----:B------:R-:W-:-:S02]  /*0000*/  MOV R1, c[0x0][0x28] ;  /* 0x00000a0000017a02 */ /* 0x000fc40000000f00 */
[----:B------:R-:W0:Y:S01]  /*0010*/  S2R R18, SR_CTAID.X ;  /* 0x0000000000127919 */ /* 0x000e220000002500 */
[----:B------:R-:W-:Y:S01]  /*0020*/  MOV R2, 0x8 ;  /* 0x0000000800027802 */ /* 0x000fe20000000f00 */
[----:B------:R-:W-:Y:S02]  /*0030*/  ULDC.64 UR36, c[0x0][0x118] ;  /* 0x0000460000247ab9 */ /* 0x000fe40000000a00 */
[----:B------:R-:W1:Y:S01]  /*0040*/  S2R R62, SR_TID.X ;  /* 0x00000000003e7919 */ /* 0x000e620000002100 */
[----:B0-----:R-:W-:-:S04]  /*0050*/  SHF.L.U32 R3, R18, 0x6, RZ ;  /* 0x0000000612037819 */ /* 0x001fc800000006ff */
[--C-:B-1----:R-:W-:Y:S02]  /*0060*/  LOP3.LUT R4, R3, 0x3f, R62.reuse, 0xf8, !PT ;  /* 0x0000003f03047812 */ /* 0x102fe400078ef83e */
[----:B------:R-:W-:-:S03]  /*0070*/  SHF.R.U32.HI R0, RZ, 0x3, R62 ;  /* 0x00000003ff007819 */ /* 0x000fc6000001163e */
[----:B------:R-:W-:Y:S01]  /*0080*/  IMAD.WIDE R4, R4, R2, c[0x0][0x160] ;  /* 0x0000580004047625 */ /* 0x000fe200078e0202 */
[----:B------:R-:W-:-:S04]  /*0090*/  SGXT.U32 R0, R0, 0x5 ;  /* 0x000000050000781a */ /* 0x000fc80000000000 */
[----:B------:R-:W-:Y:S01]  /*00a0*/  LOP3.LUT R3, R3, R0, RZ, 0xfc, !PT ;  /* 0x0000000003037212 */ /* 0x000fe200078efcff */
[----:B------:R-:W2:Y:S04]  /*00b0*/  LDG.E.EL.64 R4, [R4.64] ;  /* 0x0000002404047981 */ /* 0x000ea8000c2e1b00 */
[----:B------:R-:W-:-:S05]  /*00c0*/  IMAD.WIDE R2, R3, R2, c[0x0][0x160] ;  /* 0x0000580003027625 */ /* 0x000fca00078e0202 */
[----:B------:R-:W3:Y:S04]  /*00d0*/  LDG.E.EL.64 R6, [R2.64] ;  /* 0x0000002402067981 */ /* 0x000ee8000c2e1b00 */
[----:B------:R-:W4:Y:S01]  /*00e0*/  LDG.E.EL.64 R8, [R2.64+0x100] ;  /* 0x0001002402087981 */ /* 0x000f22000c2e1b00 */
[----:B------:R-:W-:Y:S01]  /*00f0*/  LOP3.LUT R62, R62, 0x7, RZ, 0xc0, !PT ;  /* 0x000000073e3e7812 */ /* 0x000fe200078ec0ff */
[----:B------:R-:W-:Y:S01]  /*0100*/  BSSY B7, `(.L_x_2) ;  /* 0x0000072000077945 */ /* 0x000fe20003800000 */
[----:B------:R-:W-:Y:S01]  /*0110*/  MOV R22, c[0x0][0x170] ;  /* 0x00005c0000167a02 */ /* 0x000fe20000000f00 */
[----:B------:R-:W-:Y:S01]  /*0120*/  CS2R R52, SRZ ;  /* 0x0000000000347805 */ /* 0x000fe2000001ff00 */
[----:B------:R-:W-:Y:S01]  /*0130*/  MOV R60, RZ ;  /* 0x000000ff003c7202 */ /* 0x000fe20000000f00 */
[----:B------:R-:W-:Y:S01]  /*0140*/  IMAD.WIDE.U32 R62, R62, 0x20, RZ ;  /* 0x000000203e3e7825 */ /* 0x000fe200078e00ff */
[----:B------:R-:W-:Y:S01]  /*0150*/  MOV R54, 0xffffffc0 ;  /* 0xffffffc000367802 */ /* 0x000fe20000000f00 */
[----:B------:R-:W-:Y:S01]  /*0160*/  CS2R R46, SRZ ;  /* 0x00000000002e7805 */ /* 0x000fe2000001ff00 */
[----:B------:R-:W-:Y:S01]  /*0170*/  CS2R R44, SRZ ;  /* 0x00000000002c7805 */ /* 0x000fe2000001ff00 */
[----:B------:R-:W-:Y:S01]  /*0180*/  CS2R R38, SRZ ;  /* 0x0000000000267805 */ /* 0x000fe2000001ff00 */
[----:B------:R-:W-:Y:S01]  /*0190*/  CS2R R36, SRZ ;  /* 0x0000000000247805 */ /* 0x000fe2000001ff00 */
[----:B------:R-:W-:Y:S01]  /*01a0*/  CS2R R26, SRZ ;  /* 0x00000000001a7805 */ /* 0x000fe2000001ff00 */
[----:B------:R-:W-:Y:S01]  /*01b0*/  CS2R R24, SRZ ;  /* 0x0000000000187805 */ /* 0x000fe2000001ff00 */
[----:B------:R-:W-:-:S02]  /*01c0*/  MOV R19, RZ ;  /* 0x000000ff00137202 */ /* 0x000fc40000000f00 */
[----:B--2---:R-:W-:Y:S02]  /*01d0*/  IADD3 R17, P1, R4, 0x46600, RZ ;  /* 0x0004660004117810 */ /* 0x004fe40007f3e0ff */
[----:B------:R-:W-:Y:S02]  /*01e0*/  ISETP.GE.AND P0, PT, R5, RZ, PT ;  /* 0x000000ff0500720c */ /* 0x000fe40003f06270 */
[-C--:B------:R-:W-:Y:S02]  /*01f0*/  IADD3.X R11, RZ, R5.reuse, RZ, P1, !PT ;  /* 0x00000005ff0b7210 */ /* 0x080fe40000ffe4ff */
[----:B------:R-:W-:Y:S02]  /*0200*/  SEL R17, R17, R4, !P0 ;  /* 0x0000000411117207 */ /* 0x000fe40004000000 */
[----:B------:R-:W-:Y:S02]  /*0210*/  SEL R16, R11, R5, !P0 ;  /* 0x000000050b107207 */ /* 0x000fe40004000000 */
[----:B---3--:R-:W-:-:S02]  /*0220*/  IADD3 R11, P2, R6, 0x46600, RZ ;  /* 0x00046600060b7810 */ /* 0x008fc40007f5e0ff */
[----:B------:R-:W-:Y:S02]  /*0230*/  ISETP.GE.AND P0, PT, R7, RZ, PT ;  /* 0x000000ff0700720c */ /* 0x000fe40003f06270 */
[----:B----4-:R-:W-:Y:S02]  /*0240*/  IADD3 R5, P3, R8, 0x46600, RZ ;  /* 0x0004660008057810 */ /* 0x010fe40007f7e0ff */
[----:B------:R-:W-:Y:S02]  /*0250*/  ISETP.GE.AND P1, PT, R9, RZ, PT ;  /* 0x000000ff0900720c */ /* 0x000fe40003f26270 */
[----:B------:R-:W-:Y:S02]  /*0260*/  SEL R2, R11, R6, !P0 ;  /* 0x000000060b027207 */ /* 0x000fe40004000000 */
[----:B------:R-:W-:Y:S02]  /*0270*/  IADD3.X R13, RZ, R7, RZ, P2, !PT ;  /* 0x00000007ff0d7210 */ /* 0x000fe400017fe4ff */
[----:B------:R-:W-:Y:S01]  /*0280*/  IADD3.X R11, RZ, R9, RZ, P3, !PT ;  /* 0x00000009ff0b7210 */ /* 0x000fe20001ffe4ff */
[----:B------:R-:W-:Y:S01]  /*0290*/  IMAD.WIDE.U32 R2, R2, 0x2400, RZ ;  /* 0x0000240002027825 */ /* 0x000fe200078e00ff */
[----:B------:R-:W-:-:S02]  /*02a0*/  SEL R4, R5, R8, !P1 ;  /* 0x0000000805047207 */ /* 0x000fc40004800000 */
[----:B------:R-:W-:Y:S02]  /*02b0*/  SEL R6, R13, R7, !P0 ;  /* 0x000000070d067207 */ /* 0x000fe40004000000 */
[----:B------:R-:W-:Y:S01]  /*02c0*/  SEL R8, R11, R9, !P1 ;  /* 0x000000090b087207 */ /* 0x000fe20004800000 */
[----:B------:R-:W-:Y:S01]  /*02d0*/  IMAD.WIDE.U32 R4, R4, 0x2400, RZ ;  /* 0x0000240004047825 */ /* 0x000fe200078e00ff */
[CC--:B------:R-:W-:Y:S02]  /*02e0*/  LOP3.LUT R68, R2.reuse, R62.reuse, RZ, 0xfc, !PT ;  /* 0x0000003e02447212 */ /* 0x0c0fe400078efcff */
[----:B------:R-:W-:Y:S01]  /*02f0*/  IADD3 R28, P0, R2, c[0x0][0x168], RZ ;  /* 0x00005a00021c7a10 */ /* 0x000fe20007f1e0ff */
[----:B------:R-:W-:Y:S01]  /*0300*/  IMAD R7, R6, 0x2400, RZ ;  /* 0x0000240006077824 */ /* 0x000fe200078e02ff */
[----:B------:R-:W-:Y:S01]  /*0310*/  LOP3.LUT R70, R4, R62, RZ, 0xfc, !PT ;  /* 0x0000003e04467212 */ /* 0x000fe200078efcff */
[----:B------:R-:W-:Y:S01]  /*0320*/  IMAD R9, R8, 0x2400, RZ ;  /* 0x0000240008097824 */ /* 0x000fe200078e02ff */
[----:B------:R-:W-:-:S02]  /*0330*/  IADD3 R30, P1, R4, c[0x0][0x168], RZ ;  /* 0x00005a00041e7a10 */ /* 0x000fc40007f3e0ff */
[----:B------:R-:W-:Y:S02]  /*0340*/  IADD3 R3, R3, R7, RZ ;  /* 0x0000000703037210 */ /* 0x000fe40007ffe0ff */
[----:B------:R-:W-:Y:S02]  /*0350*/  IADD3 R5, R5, R9, RZ ;  /* 0x0000000905057210 */ /* 0x000fe40007ffe0ff */
[----:B------:R-:W-:Y:S02]  /*0360*/  IADD3 R68, P3, R68, c[0x0][0x168], RZ ;  /* 0x00005a0044447a10 */ /* 0x000fe40007f7e0ff */
[----:B------:R-:W-:Y:S02]  /*0370*/  IADD3 R70, P2, R70, c[0x0][0x168], RZ ;  /* 0x00005a0046467a10 */ /* 0x000fe40007f5e0ff */
[-C--:B------:R-:W-:Y:S02]  /*0380*/  LOP3.LUT R69, R3, R63.reuse, RZ, 0xfc, !PT ;  /* 0x0000003f03457212 */ /* 0x080fe400078efcff */
[----:B------:R-:W-:-:S02]  /*0390*/  LOP3.LUT R71, R5, R63, RZ, 0xfc, !PT ;  /* 0x0000003f05477212 */ /* 0x000fc400078efcff */
[----:B------:R-:W-:Y:S02]  /*03a0*/  MOV R2, c[0x0][0x174] ;  /* 0x00005d0000027a02 */ /* 0x000fe40000000f00 */
[----:B------:R-:W-:Y:S02]  /*03b0*/  IADD3.X R23, R3, c[0x0][0x16c], RZ, P0, !PT ;  /* 0x00005b0003177a10 */ /* 0x000fe400007fe4ff */
[----:B------:R-:W-:Y:S02]  /*03c0*/  IADD3.X R29, R5, c[0x0][0x16c], RZ, P1, !PT ;  /* 0x00005b00051d7a10 */ /* 0x000fe40000ffe4ff */
[----:B------:R-:W-:Y:S02]  /*03d0*/  IADD3.X R69, R69, c[0x0][0x16c], RZ, P3, !PT ;  /* 0x00005b0045457a10 */ /* 0x000fe40001ffe4ff */
[----:B------:R-:W-:-:S02]  /*03e0*/  IADD3.X R71, R71, c[0x0][0x16c], RZ, P2, !PT ;  /* 0x00005b0047477a10 */ /* 0x000fc400017fe4ff */
.L_x_4:
[----:B------:R-:W-:Y:S01]  /*03f0*/  ISETP.GE.U32.AND P0, PT, R17, 0x46600, PT ;  /* 0x000466001100780c */ /* 0x000fe20003f06070 */
[----:B------:R-:W-:Y:S03]  /*0400*/  BSSY B6, `(.L_x_3) ;  /* 0x0000016000067945 */ /* 0x000fe60003800000 */
[----:B------:R-:W-:-:S04]  /*0410*/  ISETP.GE.U32.AND.EX P1, PT, R16, RZ, PT, P0 ;  /* 0x000000ff1000720c */ /* 0x000fc80003f26100 */
[----:B------:R-:W-:-:S09]  /*0420*/  P2R R31, PR, RZ, 0x2 ;  /* 0x00000002ff1f7803 */ /* 0x000fd20000000000 */
[----:B------:R-:W-:Y:S05]  /*0430*/  @!P1 BRA `(.L_x_0) ;  /* 0x0000012000009947 */ /* 0x000fea0003800000 */
[----:B------:R-:W-:Y:S01]  /*0440*/  UMOV UR8, 32@lo(assertMessage_0) ;  /* 0x0000000000087882 */ /* 0x000fe20000000000 */
[----:B------:R-:W-:Y:S01]  /*0450*/  MOV R8, 0x373 ;  /* 0x0000037300087802 */ /* 0x000fe20000000f00 */
[----:B------:R-:W-:Y:S01]  /*0460*/  UMOV UR9, 32@hi(assertMessage_0) ;  /* 0x0000000000097882 */ /* 0x000fe20000000000 */
[----:B------:R-:W-:Y:S01]  /*0470*/  MOV R12, 0x1 ;  /* 0x00000001000c7802 */ /* 0x000fe20000000f00 */
[----:B------:R-:W-:Y:S01]  /*0480*/  UMOV UR6, 32@lo(assertFile_0) ;  /* 0x0000000000067882 */ /* 0x000fe20000000000 */
[----:B------:R-:W-:Y:S01]  /*0490*/  MOV R13, RZ ;  /* 0x000000ff000d7202 */ /* 0x000fe20000000f00 */
[----:B------:R-:W-:Y:S01]  /*04a0*/  UMOV UR7, 32@hi(assertFile_0) ;  /* 0x0000000000077882 */ /* 0x000fe20000000000 */
[----:B------:R-:W-:Y:S01]  /*04b0*/  MOV R4, UR8 ;  /* 0x0000000800047c02 */ /* 0x000fe20008000f00 */
[----:B------:R-:W-:Y:S01]  /*04c0*/  UMOV UR4, 32@lo(assertFunc_0) ;  /* 0x0000000000047882 */ /* 0x000fe20000000000 */
[----:B------:R-:W-:Y:S01]  /*04d0*/  MOV R5, UR9 ;  /* 0x0000000900057c02 */ /* 0x000fe20008000f00 */
[----:B------:R-:W-:Y:S01]  /*04e0*/  UMOV UR5, 32@hi(assertFunc_0) ;  /* 0x0000000000057882 */ /* 0x000fe20000000000 */
[----:B------:R-:W-:-:S02]  /*04f0*/  MOV R6, UR6 ;  /* 0x0000000600067c02 */ /* 0x000fc40008000f00 */
[----:B------:R-:W-:Y:S02]  /*0500*/  MOV R7, UR7 ;  /* 0x0000000700077c02 */ /* 0x000fe40008000f00 */
[----:B------:R-:W-:Y:S02]  /*0510*/  MOV R10, UR4 ;  /* 0x00000004000a7c02 */ /* 0x000fe40008000f00 */
[----:B------:R-:W-:Y:S02]  /*0520*/  MOV R11, UR5 ;  /* 0x00000005000b7c02 */ /* 0x000fe40008000f00 */
[----:B------:R-:W-:Y:S02]  /*0530*/  MOV R20, 32@lo((triton__0d1d2d3d4de5de + .L_x_0@srel)) ;  /* 0x0000000000147802 */ /* 0x000fe40000000f00 */
[----:B------:R-:W-:-:S04]  /*0540*/  MOV R21, 32@hi((triton__0d1d2d3d4de5de + .L_x_0@srel)) ;  /* 0x0000000000157802 */ /* 0x000fc80000000f00 */
[----:B------:R-:W-:Y:S05]  /*0550*/  CALL.ABS.NOINC `(__assertfail) ;  /* 0x0000000000007943 */ /* 0x000fea0003c00000 */
.L_x_0:
[----:B------:R-:W-:Y:S05]  /*0560*/  BSYNC B6 ;  /* 0x0000000000067941 */ /* 0x000fea0003800000 */
.L_x_3:
[----:B------:R0:W2:Y:S04]  /*0570*/  LDG.E.EL.128 R4, [R68.64] ;  /* 0x0000002444047981 */ /* 0x0000a8000c2e1d00 */
[----:B------:R0:W3:Y:S04]  /*0580*/  LDG.E.EL.128 R8, [R68.64+0x10] ;  /* 0x0000102444087981 */ /* 0x0000e8000c2e1d00 */
[----:B------:R1:W4:Y:S04]  /*0590*/  LDG.E.EL.128 R12, [R70.64] ;  /* 0x00000024460c7981 */ /* 0x000328000c2e1d00 */
[----:B------:R1:W5:Y:S01]  /*05a0*/  LDG.E.EL.128 R32, [R70.64+0x10] ;  /* 0x0000102446207981 */ /* 0x000362000c2e1d00 */
[----:B------:R-:W-:-:S02]  /*05b0*/  IADD3 R54, R54, 0x40, RZ ;  /* 0x0000004036367810 */ /* 0x000fc40007ffe0ff */
[----:B-1----:R-:W-:-:S04]  /*05c0*/  IADD3 R70, P0, R70, 0x100, RZ ;  /* 0x0000010046467810 */ /* 0x002fc80007f1e0ff */
[----:B------:R-:W-:Y:S02]  /*05d0*/  IADD3.X R71, RZ, R71, RZ, P0, !PT ;  /* 0x00000047ff477210 */ /* 0x000fe400007fe4ff */
[----:B0-----:R-:W-:-:S04]  /*05e0*/  IADD3 R68, P0, R68, 0x100, RZ ;  /* 0x0000010044447810 */ /* 0x001fc80007f1e0ff */
[----:B------:R-:W-:Y:S02]  /*05f0*/  IADD3.X R69, RZ, R69, RZ, P0, !PT ;  /* 0x00000045ff457210 */ /* 0x000fe400007fe4ff */
[----:B------:R-:W-:Y:S01]  /*0600*/  ISETP.GE.U32.AND P0, PT, R54, 0x8c0, PT ;  /* 0x000008c03600780c */ /* 0x000fe20003f06070 */
[----:B--2---:R-:W-:Y:S01]  /*0610*/  FMUL R3, R6, 48 ;  /* 0x4240000006037820 */ /* 0x004fe20000400000 */
[----:B------:R-:W-:-:S03]  /*0620*/  FMUL R0, R7, 48 ;  /* 0x4240000007007820 */ /* 0x000fc60000400000 */
[----:B------:R-:W-:Y:S01]  /*0630*/  FFMA R52, R3, R3, R52 ;  /* 0x0000000303347223 */ /* 0x000fe20000000034 */
[----:B------:R-:W-:Y:S01]  /*0640*/  FMUL R3, R4, 48 ;  /* 0x4240000004037820 */ /* 0x000fe20000400000 */
[----:B------:R-:W-:Y:S01]  /*0650*/  FFMA R47, R0, R0, R47 ;  /* 0x00000000002f7223 */ /* 0x000fe2000000002f */
[----:B------:R-:W-:Y:S02]  /*0660*/  FMUL R0, R5, 48 ;  /* 0x4240000005007820 */ /* 0x000fe40000400000 */
[----:B------:R-:W-:Y:S01]  /*0670*/  FFMA R60, R3, R3, R60 ;  /* 0x00000003033c7223 */ /* 0x000fe2000000003c */
[----:B---3--:R-:W-:Y:S01]  /*0680*/  FMUL R3, R8, 48 ;  /* 0x4240000008037820 */ /* 0x008fe20000400000 */
[----:B------:R-:W-:Y:S01]  /*0690*/  FFMA R53, R0, R0, R53 ;  /* 0x0000000000357223 */ /* 0x000fe20000000035 */
[----:B------:R-:W-:Y:S02]  /*06a0*/  FMUL R0, R9, 48 ;  /* 0x4240000009007820 */ /* 0x000fe40000400000 */
[----:B------:R-:W-:Y:S01]  /*06b0*/  FFMA R46, R3, R3, R46 ;  /* 0x00000003032e7223 */ /* 0x000fe2000000002e */
[----:B------:R-:W-:Y:S01]  /*06c0*/  FMUL R3, R10, 48 ;  /* 0x424000000a037820 */ /* 0x000fe20000400000 */
[----:B------:R-:W-:Y:S01]  /*06d0*/  FFMA R45, R0, R0, R45 ;  /* 0x00000000002d7223 */ /* 0x000fe2000000002d */
[----:B------:R-:W-:-:S02]  /*06e0*/  FMUL R0, R11, 48 ;  /* 0x424000000b007820 */ /* 0x000fc40000400000 */
[----:B------:R-:W-:Y:S01]  /*06f0*/  FFMA R44, R3, R3, R44 ;  /* 0x00000003032c7223 */ /* 0x000fe2000000002c */
[----:B----4-:R-:W-:Y:S01]  /*0700*/  FMUL R3, R12, 48 ;  /* 0x424000000c037820 */ /* 0x010fe20000400000 */
[----:B------:R-:W-:Y:S01]  /*0710*/  FFMA R39, R0, R0, R39 ;  /* 0x0000000000277223 */ /* 0x000fe20000000027 */
[----:B------:R-:W-:Y:S01]  /*0720*/  FMUL R4, R13, 48 ;  /* 0x424000000d047820 */ /* 0x000fe20000400000 */
[----:B------:R-:W-:Y:S01]  /*0730*/  FMUL R0, R15, 48 ;  /* 0x424000000f007820 */ /* 0x000fe20000400000 */
[----:B------:R-:W-:Y:S01]  /*0740*/  FFMA R38, R3, R3, R38 ;  /* 0x0000000303267223 */ /* 0x000fe20000000026 */
[----:B------:R-:W-:Y:S01]  /*0750*/  FMUL R3, R14, 48 ;  /* 0x424000000e037820 */ /* 0x000fe20000400000 */
[----:B------:R-:W-:Y:S01]  /*0760*/  FFMA R37, R4, R4, R37 ;  /* 0x0000000404257223 */ /* 0x000fe20000000025 */
[----:B------:R-:W-:Y:S01]  /*0770*/  FFMA R27, R0, R0, R27 ;  /* 0x00000000001b7223 */ /* 0x000fe2000000001b */
[----:B-----5:R-:W-:Y:S01]  /*0780*/  FMUL R5, R32, 48 ;  /* 0x4240000020057820 */ /* 0x020fe20000400000 */
[----:B------:R-:W-:Y:S01]  /*0790*/  FFMA R36, R3, R3, R36 ;  /* 0x0000000303247223 */ /* 0x000fe20000000024 */
[----:B------:R-:W-:Y:S01]  /*07a0*/  FMUL R4, R33, 48 ;  /* 0x4240000021047820 */ /* 0x000fe20000400000 */
[----:B------:R-:W-:Y:S01]  /*07b0*/  FMUL R3, R34, 48 ;  /* 0x4240000022037820 */ /* 0x000fe20000400000 */
[----:B------:R-:W-:Y:S01]  /*07c0*/  FMUL R0, R35, 48 ;  /* 0x4240000023007820 */ /* 0x000fe20000400000 */
[----:B------:R-:W-:Y:S01]  /*07d0*/  FFMA R26, R5, R5, R26 ;  /* 0x00000005051a7223 */ /* 0x000fe2000000001a */
[----:B------:R-:W-:Y:S01]  /*07e0*/  FFMA R25, R4, R4, R25 ;  /* 0x0000000404197223 */ /* 0x000fe20000000019 */
[----:B------:R-:W-:Y:S01]  /*07f0*/  FFMA R24, R3, R3, R24 ;  /* 0x0000000303187223 */ /* 0x000fe20000000018 */
[----:B------:R-:W-:Y:S01]  /*0800*/  FFMA R19, R0, R0, R19 ;  /* 0x0000000000137223 */ /* 0x000fe20000000013 */
[----:B------:R-:W-:Y:S05]  /*0810*/  @!P0 BRA `(.L_x_4) ;  /* 0xfffffbd000008947 */ /* 0x000fea000383ffff */
[----:B------:R-:W-:Y:S05]  /*0820*/  BSYNC B7 ;  /* 0x0000000000077941 */ /* 0x000fea0003800000 */
.L_x_2:
[----:B------:R-:W-:Y:S01]  /*0830*/  FADD R53, R60, R53 ;  /* 0x000000353c357221 */ /* 0x000fe20000000000 */
[----:B------:R-:W-:-:S03]  /*0840*/  FADD R37, R38, R37 ;  /* 0x0000002526257221 */ /* 0x000fc60000000000 */
        /* <DEDUP_REMOVED lines=11> */
[----:B------:R-:W-:Y:S01]  /*0900*/  FADD R19, R19, R24 ;  /* 0x0000001813137221 */ /* 0x000fe20000000000 */
[----:B------:R-:W-:Y:S05]  /*0910*/  BRA.DIV ~URZ, `(.L_x_5) ;  /* 0x000008d27f007947 */ /* 0x000fea000b800000 */
[----:B------:R-:W0:Y:S04]  /*0920*/  SHFL.BFLY PT, R0, R39, 0x4, 0x1f ;  /* 0x0c801f0027007f89 */ /* 0x000e2800000e0000 */
[----:B------:R-:W1:Y:S01]  /*0930*/  SHFL.BFLY PT, R4, R19, 0x4, 0x1f ;  /* 0x0c801f0013047f89 */ /* 0x000e6200000e0000 */
[----:B0-----:R-:W-:Y:S01]  /*0940*/  FADD R0, R39, R0 ;  /* 0x0000000027007221 */ /* 0x001fe20000000000 */
[----:B-1----:R-:W-:-:S04]  /*0950*/  FADD R5, R19, R4 ;  /* 0x0000000413057221 */ /* 0x002fc80000000000 */
[----:B------:R-:W0:Y:S04]  /*0960*/  SHFL.BFLY PT, R3, R0, 0x2, 0x1f ;  /* 0x0c401f0000037f89 */ /* 0x000e2800000e0000 */
[----:B------:R-:W1:Y:S01]  /*0970*/  SHFL.BFLY PT, R6, R5, 0x2, 0x1f ;  /* 0x0c401f0005067f89 */ /* 0x000e6200000e0000 */
[----:B0-----:R-:W-:Y:S01]  /*0980*/  FADD R3, R0, R3 ;  /* 0x0000000300037221 */ /* 0x001fe20000000000 */
[----:B-1----:R-:W-:-:S04]  /*0990*/  FADD R7, R5, R6 ;  /* 0x0000000605077221 */ /* 0x002fc80000000000 */
[----:B------:R-:W0:Y:S04]  /*09a0*/  SHFL.BFLY PT, R4, R3, 0x1, 0x1f ;  /* 0x0c201f0003047f89 */ /* 0x000e2800000e0000 */
[----:B------:R1:W2:Y:S01]  /*09b0*/  SHFL.BFLY PT, R8, R7, 0x1, 0x1f ;  /* 0x0c201f0007087f89 */ /* 0x0002a200000e0000 */
[----:B0-----:R-:W-:-:S03]  /*09c0*/  FADD R6, R3, R4 ;  /* 0x0000000403067221 */ /* 0x001fc60000000000 */
.L_x_8:
[----:B01----:R-:W0:Y:S01]  /*09d0*/  S2R R0, SR_TID.X ;  /* 0x0000000000007919 */ /* 0x003e220000002100 */
[----:B------:R-:W-:Y:S01]  /*09e0*/  MOV R3, 0x39e38e39 ;  /* 0x39e38e3900037802 */ /* 0x000fe20000000f00 */
[----:B--2---:R-:W-:Y:S01]  /*09f0*/  FADD R8, R8, R7 ;  /* 0x0000000708087221 */ /* 0x004fe20000000000 */
[----:B------:R-:W-:-:S03]  /*0a00*/  MOV R38, 0xffffffc0 ;  /* 0xffffffc000267802 */ /* 0x000fc60000000f00 */
[-C--:B------:R-:W-:Y:S01]  /*0a10*/  FFMA R6, R6, R3.reuse, 9.9999997473787516356e-06 ;  /* 0x3727c5ac06067423 */ /* 0x080fe20000000003 */
[----:B------:R-:W-:-:S03]  /*0a20*/  FFMA R8, R8, R3, 9.9999997473787516356e-06 ;  /* 0x3727c5ac08087423 */ /* 0x000fc60000000003 */
[----:B------:R1:W2:Y:S08]  /*0a30*/  MUFU.RSQ R37, R6 ;  /* 0x0000000600257308 */ /* 0x0002b00000001400 */
[----:B------:R1:W3:Y:S01]  /*0a40*/  MUFU.RSQ R36, R8 ;  /* 0x0000000800247308 */ /* 0x0002e20000001400 */
[----:B0-----:R-:W-:Y:S02]  /*0a50*/  SHF.R.U32.HI R39, RZ, 0x3, R0 ;  /* 0x00000003ff277819 */ /* 0x001fe40000011600 */
[----:B------:R-:W-:-:S02]  /*0a60*/  SHF.L.U32 R0, R0, 0x3, RZ ;  /* 0x0000000300007819 */ /* 0x000fc400000006ff */
[----:B------:R-:W-:Y:S02]  /*0a70*/  SGXT.U32 R39, R39, 0x5 ;  /* 0x000000052727781a */ /* 0x000fe40000000000 */
[----:B------:R-:W-:Y:S02]  /*0a80*/  LOP3.LUT R0, R0, 0x38, RZ, 0xc0, !PT ;  /* 0x0000003800007812 */ /* 0x000fe400078ec0ff */
[----:B------:R-:W-:-:S05]  /*0a90*/  LEA R39, R18, R39, 0x6 ;  /* 0x0000002712277211 */ /* 0x000fca00078e30ff */
[----:B-123--:R-:W-:-:S02]  /*0aa0*/  IMAD R39, R39, 0x900, R0 ;  /* 0x0000090027277824 */ /* 0x00efc400078e0200 */
.L_x_7:
[----:B0-----:R-:W-:Y:S02]  /*0ab0*/  IADD3 R4, P0, R62, R22, RZ ;  /* 0x000000163e047210 */ /* 0x001fe40007f1e0ff */
[----:B------:R-:W-:Y:S02]  /*0ac0*/  ISETP.NE.AND P1, PT, R31, RZ, PT ;  /* 0x000000ff1f00720c */ /* 0x000fe40003f25270 */
[----:B------:R-:W-:-:S05]  /*0ad0*/  IADD3.X R5, R63, R2, RZ, P0, !PT ;  /* 0x000000023f057210 */ /* 0x000fca00007fe4ff */
[----:B------:R0:W5:Y:S04]  /*0ae0*/  LDG.E.EL.128 R24, [R4.64] ;  /* 0x0000002404187981 */ /* 0x000168000c2e1d00 */
[----:B------:R0:W5:Y:S01]  /*0af0*/  LDG.E.EL.128 R16, [R4.64+0x10] ;  /* 0x0000102404107981 */ /* 0x000162000c2e1d00 */
[----:B------:R-:W-:Y:S01]  /*0b00*/  BSSY B6, `(.L_x_6) ;  /* 0x0000014000067945 */ /* 0x000fe20003800000 */
[----:B------:R-:W-:Y:S05]  /*0b10*/  @!P1 BRA `(.L_x_1) ;  /* 0x0000012000009947 */ /* 0x000fea0003800000 */
[----:B------:R-:W-:Y:S01]  /*0b20*/  UMOV UR8, 32@lo(assertMessage_1) ;  /* 0x0000000000087882 */ /* 0x000fe20000000000 */
[----:B------:R-:W-:Y:S01]  /*0b30*/  MOV R8, 0x373 ;  /* 0x0000037300087802 */ /* 0x000fe20000000f00 */
[----:B------:R-:W-:Y:S01]  /*0b40*/  UMOV UR9, 32@hi(assertMessage_1) ;  /* 0x0000000000097882 */ /* 0x000fe20000000000 */
[----:B------:R-:W-:Y:S01]  /*0b50*/  MOV R12, 0x1 ;  /* 0x00000001000c7802 */ /* 0x000fe20000000f00 */
[----:B------:R-:W-:Y:S01]  /*0b60*/  UMOV UR6, 32@lo(assertFile_1) ;  /* 0x0000000000067882 */ /* 0x000fe20000000000 */
[----:B------:R-:W-:Y:S01]  /*0b70*/  MOV R13, RZ ;  /* 0x000000ff000d7202 */ /* 0x000fe20000000f00 */
[----:B------:R-:W-:Y:S01]  /*0b80*/  UMOV UR7, 32@hi(assertFile_1) ;  /* 0x0000000000077882 */ /* 0x000fe20000000000 */
[----:B0-----:R-:W-:Y:S01]  /*0b90*/  MOV R4, UR8 ;  /* 0x0000000800047c02 */ /* 0x001fe20008000f00 */
[----:B------:R-:W-:Y:S01]  /*0ba0*/  UMOV UR4, 32@lo(assertFunc_1) ;  /* 0x0000000000047882 */ /* 0x000fe20000000000 */
[----:B------:R-:W-:Y:S01]  /*0bb0*/  MOV R5, UR9 ;  /* 0x0000000900057c02 */ /* 0x000fe20008000f00 */
[----:B------:R-:W-:Y:S01]  /*0bc0*/  UMOV UR5, 32@hi(assertFunc_1) ;  /* 0x0000000000057882 */ /* 0x000fe20000000000 */
[----:B------:R-:W-:-:S02]  /*0bd0*/  MOV R6, UR6 ;  /* 0x0000000600067c02 */ /* 0x000fc40008000f00 */
[----:B------:R-:W-:Y:S02]  /*0be0*/  MOV R7, UR7 ;  /* 0x0000000700077c02 */ /* 0x000fe40008000f00 */
[----:B------:R-:W-:Y:S02]  /*0bf0*/  MOV R10, UR4 ;  /* 0x00000004000a7c02 */ /* 0x000fe40008000f00 */
[----:B------:R-:W-:Y:S02]  /*0c00*/  MOV R11, UR5 ;  /* 0x00000005000b7c02 */ /* 0x000fe40008000f00 */
[----:B------:R-:W-:Y:S02]  /*0c10*/  MOV R20, 32@lo((triton__0d1d2d3d4de5de + .L_x_1@srel)) ;  /* 0x0000000000147802 */ /* 0x000fe40000000f00 */
[----:B------:R-:W-:-:S04]  /*0c20*/  MOV R21, 32@hi((triton__0d1d2d3d4de5de + .L_x_1@srel)) ;  /* 0x0000000000157802 */ /* 0x000fc80000000f00 */
[----:B-----5:R-:W-:Y:S05]  /*0c30*/  CALL.ABS.NOINC `(__assertfail) ;  /* 0x0000000000007943 */ /* 0x020fea0003c00000 */
.L_x_1:
[----:B------:R-:W-:Y:S05]  /*0c40*/  BSYNC B6 ;  /* 0x0000000000067941 */ /* 0x000fea0003800000 */
.L_x_6:
[C---:B------:R-:W-:Y:S02]  /*0c50*/  IADD3 R20, P0, R62.reuse, R28, RZ ;  /* 0x0000001c3e147210 */ /* 0x040fe40007f1e0ff */
[----:B------:R-:W-:-:S02]  /*0c60*/  IADD3 R40, P1, R62, R30, RZ ;  /* 0x0000001e3e287210 */ /* 0x000fc40007f3e0ff */
[C---:B------:R-:W-:Y:S02]  /*0c70*/  IADD3.X R21, R63.reuse, R23, RZ, P0, !PT ;  /* 0x000000173f157210 */ /* 0x040fe400007fe4ff */
[----:B------:R-:W-:-:S03]  /*0c80*/  IADD3.X R41, R63, R29, RZ, P1, !PT ;  /* 0x0000001d3f297210 */ /* 0x000fc60000ffe4ff */
[----:B------:R-:W2:Y:S04]  /*0c90*/  LDG.E.EF.128 R32, [R20.64] ;  /* 0x0000002414207981 */ /* 0x000ea8000c0e1d00 */
[----:B------:R-:W3:Y:S04]  /*0ca0*/  LDG.E.EF.128 R12, [R40.64] ;  /* 0x00000024280c7981 */ /* 0x000ee8000c0e1d00 */
[----:B------:R-:W4:Y:S04]  /*0cb0*/  LDG.E.EF.128 R8, [R20.64+0x10] ;  /* 0x0000102414087981 */ /* 0x000f28000c0e1d00 */
[----:B0-----:R-:W4:Y:S01]  /*0cc0*/  LDG.E.EF.128 R4, [R40.64+0x10] ;  /* 0x0000102428047981 */ /* 0x001f22000c0e1d00 */
[----:B-----5:R-:W-:Y:S01]  /*0cd0*/  FADD R25, R25, 1 ;  /* 0x3f80000019197421 */ /* 0x020fe20000000000 */
[----:B------:R-:W-:Y:S01]  /*0ce0*/  FADD R24, R24, 1 ;  /* 0x3f80000018187421 */ /* 0x000fe20000000000 */
[----:B------:R-:W-:Y:S01]  /*0cf0*/  FADD R17, R17, 1 ;  /* 0x3f80000011117421 */ /* 0x000fe20000000000 */
[----:B------:R-:W-:Y:S01]  /*0d00*/  FADD R42, R16, 1 ;  /* 0x3f800000102a7421 */ /* 0x000fe20000000000 */
[----:B------:R-:W-:Y:S01]  /*0d10*/  FADD R19, R19, 1 ;  /* 0x3f80000013137421 */ /* 0x000fe20000000000 */
[----:B------:R-:W-:Y:S01]  /*0d20*/  FADD R26, R26, 1 ;  /* 0x3f8000001a1a7421 */ /* 0x000fe20000000000 */
[----:B------:R-:W-:Y:S01]  /*0d30*/  FADD R27, R27, 1 ;  /* 0x3f8000001b1b7421 */ /* 0x000fe20000000000 */
[----:B------:R-:W-:Y:S01]  /*0d40*/  FADD R18, R18, 1 ;  /* 0x3f80000012127421 */ /* 0x000fe20000000000 */
[----:B------:R-:W-:-:S02]  /*0d50*/  IADD3 R30, P1, R30, 0x100, RZ ;  /* 0x000001001e1e7810 */ /* 0x000fc40007f3e0ff */
[----:B------:R-:W-:Y:S02]  /*0d60*/  IADD3 R28, P2, R28, 0x100, RZ ;  /* 0x000001001c1c7810 */ /* 0x000fe40007f5e0ff */
[----:B------:R-:W-:Y:S02]  /*0d70*/  IADD3 R22, P3, R22, 0x100, RZ ;  /* 0x0000010016167810 */ /* 0x000fe40007f7e0ff */
[----:B------:R-:W-:Y:S02]  /*0d80*/  IADD3.X R29, RZ, R29, RZ, P1, !PT ;  /* 0x0000001dff1d7210 */ /* 0x000fe40000ffe4ff */
[----:B------:R-:W-:Y:S02]  /*0d90*/  IADD3.X R23, RZ, R23, RZ, P2, !PT ;  /* 0x00000017ff177210 */ /* 0x000fe400017fe4ff */
[----:B------:R-:W-:Y:S01]  /*0da0*/  IADD3.X R2, RZ, R2, RZ, P3, !PT ;  /* 0x00000002ff027210 */ /* 0x000fe20001ffe4ff */
[----:B--2---:R-:W-:Y:S01]  /*0db0*/  FMUL R0, R33, 48 ;  /* 0x4240000021007820 */ /* 0x004fe20000400000 */
[----:B------:R-:W-:Y:S01]  /*0dc0*/  FMUL R32, R32, 48 ;  /* 0x4240000020207820 */ /* 0x000fe20000400000 */
[----:B------:R-:W-:Y:S01]  /*0dd0*/  FMUL R34, R34, 48 ;  /* 0x4240000022227820 */ /* 0x000fe20000400000 */
[----:B------:R-:W-:Y:S01]  /*0de0*/  FMUL R16, R35, 48 ;  /* 0x4240000023107820 */ /* 0x000fe20000400000 */
[C---:B------:R-:W-:Y:S01]  /*0df0*/  FMUL R0, R37.reuse, R0 ;  /* 0x0000000025007220 */ /* 0x040fe20000400000 */
[----:B---3--:R-:W-:Y:S01]  /*0e00*/  FMUL R3, R12, 48 ;  /* 0x424000000c037820 */ /* 0x008fe20000400000 */
[----:B------:R-:W-:Y:S01]  /*0e10*/  FMUL R32, R37, R32 ;  /* 0x0000002025207220 */ /* 0x000fe20000400000 */
[----:B------:R-:W-:Y:S01]  /*0e20*/  FMUL R13, R13, 48 ;  /* 0x424000000d0d7820 */ /* 0x000fe20000400000 */
[----:B------:R-:W-:Y:S01]  /*0e30*/  FMUL R33, R0, R25 ;  /* 0x0000001900217220 */ /* 0x000fe20000400000 */
[----:B------:R-:W-:Y:S01]  /*0e40*/  FMUL R3, R36, R3 ;  /* 0x0000000324037220 */ /* 0x000fe20000400000 */
[----:B----4-:R-:W-:Y:S01]  /*0e50*/  FMUL R0, R9, 48 ;  /* 0x4240000009007820 */ /* 0x010fe20000400000 */
[-C--:B------:R-:W-:Y:S01]  /*0e60*/  FMUL R32, R32, R24.reuse ;  /* 0x0000001820207220 */ /* 0x080fe20000400000 */
[----:B------:R-:W-:Y:S01]  /*0e70*/  FMUL R8, R8, 48 ;  /* 0x4240000008087820 */ /* 0x000fe20000400000 */
[----:B------:R-:W-:Y:S01]  /*0e80*/  FMUL R24, R3, R24 ;  /* 0x0000001803187220 */ /* 0x000fe20000400000 */
[----:B------:R-:W-:Y:S01]  /*0e90*/  FMUL R12, R11, 48 ;  /* 0x424000000b0c7820 */ /* 0x000fe20000400000 */
[----:B------:R-:W-:Y:S01]  /*0ea0*/  FMUL R0, R37, R0 ;  /* 0x0000000025007220 */ /* 0x000fe20000400000 */
[----:B------:R-:W-:Y:S01]  /*0eb0*/  FMUL R3, R4, 48 ;  /* 0x4240000004037820 */ /* 0x000fe20000400000 */
[----:B------:R-:W-:Y:S01]  /*0ec0*/  FMUL R7, R7, 48 ;  /* 0x4240000007077820 */ /* 0x000fe20000400000 */
[----:B------:R-:W-:Y:S01]  /*0ed0*/  FMUL R21, R14, 48 ;  /* 0x424000000e157820 */ /* 0x000fe20000400000 */
[----:B------:R-:W-:Y:S01]  /*0ee0*/  FMUL R15, R15, 48 ;  /* 0x424000000f0f7820 */ /* 0x000fe20000400000 */
[C---:B------:R-:W-:Y:S01]  /*0ef0*/  FMUL R8, R37.reuse, R8 ;  /* 0x0000000825087220 */ /* 0x040fe20000400000 */
[----:B------:R-:W-:Y:S01]  /*0f00*/  FMUL R11, R0, R17 ;  /* 0x00000011000b7220 */ /* 0x000fe20000400000 */
[C---:B------:R-:W-:Y:S01]  /*0f10*/  FMUL R12, R37.reuse, R12 ;  /* 0x0000000c250c7220 */ /* 0x040fe20000400000 */
[C---:B------:R-:W-:Y:S01]  /*0f20*/  FMUL R13, R36.reuse, R13 ;  /* 0x0000000d240d7220 */ /* 0x040fe20000400000 */
[C---:B------:R-:W-:Y:S01]  /*0f30*/  FMUL R3, R36.reuse, R3 ;  /* 0x0000000324037220 */ /* 0x040fe20000400000 */
[----:B------:R-:W-:Y:S01]  /*0f40*/  FMUL R0, R36, R7 ;  /* 0x0000000724007220 */ /* 0x000fe20000400000 */
[C---:B------:R-:W-:Y:S01]  /*0f50*/  FMUL R34, R37.reuse, R34 ;  /* 0x0000002225227220 */ /* 0x040fe20000400000 */
[----:B------:R-:W-:Y:S01]  /*0f60*/  FMUL R16, R37, R16 ;  /* 0x0000001025107220 */ /* 0x000fe20000400000 */
[----:B------:R-:W-:Y:S01]  /*0f70*/  FMUL R10, R10, 48 ;  /* 0x424000000a0a7820 */ /* 0x000fe20000400000 */
[C---:B------:R-:W-:Y:S01]  /*0f80*/  FMUL R21, R36.reuse, R21 ;  /* 0x0000001524157220 */ /* 0x040fe20000400000 */
[----:B------:R-:W-:Y:S01]  /*0f90*/  FMUL R15, R36, R15 ;  /* 0x0000000f240f7220 */ /* 0x000fe20000400000 */
[----:B------:R-:W-:Y:S01]  /*0fa0*/  FMUL R9, R6, 48 ;  /* 0x4240000006097820 */ /* 0x000fe20000400000 */
[-C--:B------:R-:W-:Y:S01]  /*0fb0*/  FMUL R6, R8, R42.reuse ;  /* 0x0000002a08067220 */ /* 0x080fe20000400000 */
[----:B------:R-:W-:Y:S01]  /*0fc0*/  FMUL R12, R12, R19 ;  /* 0x000000130c0c7220 */ /* 0x000fe20000400000 */
[----:B------:R-:W-:Y:S01]  /*0fd0*/  FMUL R25, R13, R25 ;  /* 0x000000190d197220 */ /* 0x000fe20000400000 */
[----:B------:R-:W-:Y:S01]  /*0fe0*/  FMUL R5, R5, 48 ;  /* 0x4240000005057820 */ /* 0x000fe20000400000 */
[----:B------:R-:W-:Y:S01]  /*0ff0*/  FMUL R42, R3, R42 ;  /* 0x0000002a032a7220 */ /* 0x000fe20000400000 */
[----:B------:R-:W-:Y:S01]  /*1000*/  FMUL R19, R0, R19 ;  /* 0x0000001300137220 */ /* 0x000fe20000400000 */
[----:B------:R-:W-:Y:S01]  /*1010*/  FMUL R34, R34, R26 ;  /* 0x0000001a22227220 */ /* 0x000fe20000400000 */
[-C--:B------:R-:W-:Y:S01]  /*1020*/  FMUL R13, R16, R27.reuse ;  /* 0x0000001b100d7220 */ /* 0x080fe20000400000 */
[----:B------:R-:W-:Y:S01]  /*1030*/  FMUL R3, R37, R10 ;  /* 0x0000000a25037220 */ /* 0x000fe20000400000 */
[----:B------:R-:W-:Y:S01]  /*1040*/  IADD3 R0, R39, R38, RZ ;  /* 0x0000002627007210 */ /* 0x000fe20007ffe0ff */
[----:B------:R-:W-:Y:S01]  /*1050*/  FMUL R21, R21, R26 ;  /* 0x0000001a15157220 */ /* 0x000fe20000400000 */
[----:B------:R-:W-:Y:S01]  /*1060*/  FMUL R14, R15, R27 ;  /* 0x0000001b0f0e7220 */ /* 0x000fe20000400000 */
[----:B------:R-:W-:Y:S01]  /*1070*/  FMUL R9, R36, R9 ;  /* 0x0000000924097220 */ /* 0x000fe20000400000 */
[----:B------:R-:W-:Y:S01]  /*1080*/  IADD3 R38, R38, 0x40, RZ ;  /* 0x0000004026267810 */ /* 0x000fe20007ffe0ff */
[----:B------:R-:W-:Y:S01]  /*1090*/  FMUL R4, R36, R5 ;  /* 0x0000000524047220 */ /* 0x000fe20000400000 */
[-C--:B------:R-:W-:Y:S01]  /*10a0*/  FMUL R3, R3, R18.reuse ;  /* 0x0000001203037220 */ /* 0x080fe20000400000 */
[----:B------:R-:W-:Y:S01]  /*10b0*/  FMUL R18, R9, R18 ;  /* 0x0000001209127220 */ /* 0x000fe20000400000 */
[----:B------:R-:W-:Y:S01]  /*10c0*/  F2FP.BF16.F32.PACK_AB R5, R13, R34 ;  /* 0x000000220d05723e */ /* 0x000fe200000010ff */
[----:B------:R-:W-:Y:S01]  /*10d0*/  FMUL R17, R4, R17 ;  /* 0x0000001104117220 */ /* 0x000fe20000400000 */
[----:B------:R-:W-:-:S02]  /*10e0*/  ISETP.GE.U32.AND P0, PT, R38, 0x8c0, PT ;  /* 0x000008c02600780c */ /* 0x000fc40003f06070 */
[----:B------:R-:W-:Y:S02]  /*10f0*/  F2FP.BF16.F32.PACK_AB R9, R14, R21 ;  /* 0x000000150e09723e */ /* 0x000fe400000010ff */
[----:B------:R-:W-:Y:S02]  /*1100*/  MOV R15, 0x2 ;  /* 0x00000002000f7802 */ /* 0x000fe40000000f00 */
[C---:B------:R-:W-:Y:S02]  /*1110*/  IADD3 R13, R0.reuse, 0x40, RZ ;  /* 0x00000040000d7810 */ /* 0x040fe40007ffe0ff */
[----:B------:R-:W-:Y:S02]  /*1120*/  IADD3 R14, R0, 0x12040, RZ ;  /* 0x00012040000e7810 */ /* 0x000fe40007ffe0ff */
[----:B------:R-:W-:Y:S01]  /*1130*/  F2FP.BF16.F32.PACK_AB R7, R12, R3 ;  /* 0x000000030c07723e */ /* 0x000fe200000010ff */
[----:B------:R-:W-:Y:S01]  /*1140*/  IMAD.WIDE R12, R13, R15, c[0x0][0x178] ;  /* 0x00005e000d0c7625 */ /* 0x000fe200078e020f */
[----:B------:R-:W-:-:S02]  /*1150*/  F2FP.BF16.F32.PACK_AB R4, R33, R32 ;  /* 0x000000202104723e */ /* 0x000fc400000010ff */
[----:B------:R-:W-:Y:S01]  /*1160*/  F2FP.BF16.F32.PACK_AB R6, R11, R6 ;  /* 0x000000060b06723e */ /* 0x000fe200000010ff */
[----:B------:R-:W-:Y:S01]  /*1170*/  IMAD.WIDE R14, R14, R15, c[0x0][0x178] ;  /* 0x00005e000e0e7625 */ /* 0x000fe200078e020f */
[----:B------:R-:W-:Y:S02]  /*1180*/  F2FP.BF16.F32.PACK_AB R8, R25, R24 ;  /* 0x000000181908723e */ /* 0x000fe400000010ff */
[----:B------:R-:W-:Y:S01]  /*1190*/  F2FP.BF16.F32.PACK_AB R10, R17, R42 ;  /* 0x0000002a110a723e */ /* 0x000fe200000010ff */
[----:B------:R0:W-:Y:S01]  /*11a0*/  STG.E.128 [R12.64], R4 ;  /* 0x000000040c007986 */ /* 0x0001e2000c101d24 */
[----:B------:R-:W-:-:S05]  /*11b0*/  F2FP.BF16.F32.PACK_AB R11, R19, R18 ;  /* 0x00000012130b723e */ /* 0x000fca00000010ff */
[----:B------:R0:W-:Y:S01]  /*11c0*/  STG.E.128 [R14.64], R8 ;  /* 0x000000080e007986 */ /* 0x0001e2000c101d24 */
[----:B------:R-:W-:Y:S05]  /*11d0*/  @P0 EXIT ;  /* 0x000000000000094d */ /* 0x000fea0003800000 */
[----:B------:R-:W-:Y:S05]  /*11e0*/  BRA `(.L_x_7) ;  /* 0xfffff8c000007947 */ /* 0x000fea000383ffff */
.L_x_5:
[----:B------:R-:W-:Y:S02]  /*11f0*/  MOV R7, R39 ;  /* 0x0000002700077202 */ /* 0x000fe40000000f00 */
[----:B------:R-:W-:Y:S02]  /*1200*/  MOV R8, 0x4 ;  /* 0x0000000400087802 */ /* 0x000fe40000000f00 */
[----:B------:R-:W-:Y:S02]  /*1210*/  MOV R0, 0x1f ;  /* 0x0000001f00007802 */ /* 0x000fe40000000f00 */
[----:B------:R-:W-:Y:S02]  /*1220*/  MOV R3, 0xffffffff ;  /* 0xffffffff00037802 */ /* 0x000fe40000000f00 */
[----:B------:R-:W-:-:S02]  /*1230*/  MOV R4, 0x1250 ;  /* 0x0000125000047802 */ /* 0x000fc40000000f00 */
[----:B------:R-:W-:Y:S05]  /*1240*/  CALL.REL.NOINC `($__internal_0_$__cuda_sm70_shflsync_bfly) ;  /* 0x0000016000007944 */ /* 0x000fea0003c00000 */
[----:B01----:R-:W-:Y:S01]  /*1250*/  FADD R7, R39, R8 ;  /* 0x0000000827077221 */ /* 0x003fe20000000000 */
[----:B------:R-:W-:-:S02]  /*1260*/  MOV R8, 0x2 ;  /* 0x0000000200087802 */ /* 0x000fc40000000f00 */
[----:B------:R-:W-:-:S02]  /*1270*/  MOV R4, 0x1290 ;  /* 0x0000129000047802 */ /* 0x000fc40000000f00 */
[----:B------:R-:W-:Y:S05]  /*1280*/  CALL.REL.NOINC `($__internal_0_$__cuda_sm70_shflsync_bfly) ;  /* 0x0000012000007944 */ /* 0x000fea0003c00000 */
[----:B01----:R-:W-:Y:S01]  /*1290*/  FADD R7, R7, R8 ;  /* 0x0000000807077221 */ /* 0x003fe20000000000 */
[----:B------:R-:W-:Y:S02]  /*12a0*/  MOV R8, 0x1 ;  /* 0x0000000100087802 */ /* 0x000fe40000000f00 */
[----:B------:R-:W-:-:S02]  /*12b0*/  MOV R4, 0x12d0 ;  /* 0x000012d000047802 */ /* 0x000fc40000000f00 */
[----:B------:R-:W-:Y:S05]  /*12c0*/  CALL.REL.NOINC `($__internal_0_$__cuda_sm70_shflsync_bfly) ;  /* 0x000000e000007944 */ /* 0x000fea0003c00000 */
[----:B-1----:R-:W-:Y:S01]  /*12d0*/  FADD R6, R7, R8 ;  /* 0x0000000807067221 */ /* 0x002fe20000000000 */
[----:B0-----:R-:W-:Y:S02]  /*12e0*/  MOV R7, R19 ;  /* 0x0000001300077202 */ /* 0x001fe40000000f00 */
[----:B------:R-:W-:Y:S02]  /*12f0*/  MOV R8, 0x4 ;  /* 0x0000000400087802 */ /* 0x000fe40000000f00 */
[----:B------:R-:W-:-:S02]  /*1300*/  MOV R4, 0x1320 ;  /* 0x0000132000047802 */ /* 0x000fc40000000f00 */
[----:B------:R-:W-:Y:S05]  /*1310*/  CALL.REL.NOINC `($__internal_0_$__cuda_sm70_shflsync_bfly) ;  /* 0x0000009000007944 */ /* 0x000fea0003c00000 */
[----:B01----:R-:W-:Y:S01]  /*1320*/  FADD R7, R19, R8 ;  /* 0x0000000813077221 */ /* 0x003fe20000000000 */
[----:B------:R-:W-:Y:S02]  /*1330*/  MOV R8, 0x2 ;  /* 0x0000000200087802 */ /* 0x000fe40000000f00 */
[----:B------:R-:W-:-:S02]  /*1340*/  MOV R4, 0x1360 ;  /* 0x0000136000047802 */ /* 0x000fc40000000f00 */
[----:B------:R-:W-:Y:S05]  /*1350*/  CALL.REL.NOINC `($__internal_0_$__cuda_sm70_shflsync_bfly) ;  /* 0x0000005000007944 */ /* 0x000fea0003c00000 */
[----:B01----:R-:W-:Y:S01]  /*1360*/  FADD R7, R7, R8 ;  /* 0x0000000807077221 */ /* 0x003fe20000000000 */
[----:B------:R-:W-:-:S02]  /*1370*/  MOV R8, 0x1 ;  /* 0x0000000100087802 */ /* 0x000fc40000000f00 */
[----:B------:R-:W-:-:S02]  /*1380*/  MOV R4, 0x13a0 ;  /* 0x000013a000047802 */ /* 0x000fc40000000f00 */
[----:B------:R-:W-:Y:S05]  /*1390*/  CALL.REL.NOINC `($__internal_0_$__cuda_sm70_shflsync_bfly) ;  /* 0x0000001000007944 */ /* 0x000fea0003c00000 */
[----:B------:R-:W-:Y:S05]  /*13a0*/  BRA `(.L_x_8) ;  /* 0xfffff62000007947 */ /* 0x000fea000383ffff */
        .weak           $__internal_0_$__cuda_sm70_shflsync_bfly
        .type           $__internal_0_$__cuda_sm70_shflsync_bfly,@function
        .size           $__internal_0_$__cuda_sm70_shflsync_bfly,(.L_x_10 - $__internal_0_$__cuda_sm70_shflsync_bfly)
$__internal_0_$__cuda_sm70_shflsync_bfly:
[----:B------:R-:W-:Y:S01]  /*13b0*/  MOV R5, 0x0 ;  /* 0x0000000000057802 */ /* 0x000fe20000000f00 */
[----:B------:R-:W-:Y:S04]  /*13c0*/  WARPSYNC R3 ;  /* 0x0000000300007348 */ /* 0x000fe80003800000 */
[----:B------:R0:W1:Y:S01]  /*13d0*/  SHFL.BFLY PT, R8, R7, R8, R0 ;  /* 0x0c00000807087389 */ /* 0x00006200000e0000 */
[----:B------:R-:W-:Y:S05]  /*13e0*/  RET.REL.NODEC R4 `(triton__0d1d2d3d4de5de) ;  /* 0xffffec1004007950 */ /* 0x000fea0003c3ffff */
.L_x_9:
[----:B------:R-:W-:-:S00]  /*13f0*/  BRA `(.L_x_9) ;  /* 0xfffffff000007947 */ /* 0x000fc0000383ffff */
[----:B------:R-:W-:-:S00]  /*1400*/  NOP ;  /* 0x0000000000007918 */ /* 0x000fc00000000000 */
[----:B------:R-:W-:-:S00]  /*1410*/  NOP ;  /* 0x0000000000007918 */ /* 0x000fc00000000000 */
[----:B------:R-:W-:-:S00]  /*1420*/  NOP ;  /* 0x0000000000007918 */ /* 0x000fc00000000000 */
[----:B------:R-:W-:-:S00]  /*1430*/  NOP ;  /* 0x0000000000007918 */ /* 0x000fc00000000000 */
[----:B------:R-:W-:-:S00]  /*1440*/  NOP ;  /* 0x0000000000007918 */ /* 0x000fc00000000000 */
[----:B------:R-:W-:-:S00]  /*1450*/  NOP ;  /* 0x0000000000007918 */ /* 0x000fc00000000000 */
[----:B------:R-:W-:-:S00]  /*1460*/  NOP ;  /* 0x0000000000007918 */ /* 0x000fc00000000000 */
[----:B------:R-:W-:-:S00]  /*1470*/  NOP ;  /* 0x0000000000007918 */ /* 0x000fc00000000000 */
.L_x_10:


//--------------------- .nv.global.init           --------------------------
	.section	.nv.global.init,"aw",@progbits
.nv.global.init:
	.type		_$_str,@object
	.size		_$_str,(assertFunc_1 - _$_str)
_$_str:
        /*0000*/ 	.byte	0x5f, 0x5f, 0x43, 0x55, 0x44, 0x41, 0x5f, 0x46, 0x54, 0x5a, 0x00
	.type		assertFunc_1,@object
	.size		assertFunc_1,(assertFunc_0 - assertFunc_1)
assertFunc_1:
        /*000b*/ 	.byte	0x5f, 0x63, 0x61, 0x6c, 0x6c, 0x5f, 0x77, 0x69, 0x74, 0x68, 0x5f, 0x66, 0x72, 0x61, 0x6d, 0x65
        /*001b*/ 	.byte	0x73, 0x5f, 0x72, 0x65, 0x6d, 0x6f, 0x76, 0x65, 0x64
	.type		assertFunc_0,@object
	.size		assertFunc_0,(assertFile_0 - assertFunc_0)
assertFunc_0:
        /*0024*/ 	.byte	0x5f, 0x63, 0x61, 0x6c, 0x6c, 0x5f, 0x77, 0x69, 0x74, 0x68, 0x5f, 0x66, 0x72, 0x61, 0x6d, 0x65
        /*0034*/ 	.byte	0x73, 0x5f, 0x72, 0x65, 0x6d, 0x6f, 0x76, 0x65, 0x64
	.type		assertFile_0,@object
	.size		assertFile_0,(assertFile_1 - assertFile_0)
assertFile_0:
        /*003d*/ 	.byte	0x3c, 0x66, 0x72, 0x6f, 0x7a, 0x65, 0x6e, 0x20, 0x69, 0x6d, 0x70, 0x6f, 0x72, 0x74, 0x6c, 0x69
        /*004d*/ 	.byte	0x62, 0x2e, 0x5f, 0x62, 0x6f, 0x6f, 0x74, 0x73, 0x74, 0x72, 0x61, 0x70, 0x5f, 0x65, 0x78, 0x74
        /*005d*/ 	.byte	0x65, 0x72, 0x6e, 0x61, 0x6c, 0x3e
	.type		assertFile_1,@object
	.size		assertFile_1,(assertMessage_0 - assertFile_1)
assertFile_1:
        /*0063*/ 	.byte	0x3c, 0x66, 0x72, 0x6f, 0x7a, 0x65, 0x6e, 0x20, 0x69, 0x6d, 0x70, 0x6f, 0x72, 0x74, 0x6c, 0x69
        /*0073*/ 	.byte	0x62, 0x2e, 0x5f, 0x62, 0x6f, 0x6f, 0x74, 0x73, 0x74, 0x72, 0x61, 0x70, 0x5f, 0x65, 0x78, 0x74
        /*0083*/ 	.byte	0x65, 0x72, 0x6e, 0x61, 0x6c, 0x3e
	.type		assertMessage_0,@object
	.size		assertMessage_0,(assertMessage_1 - assertMessage_0)
assertMessage_0:
        /*0089*/ 	.byte	0x69, 0x6e, 0x64, 0x65, 0x78, 0x20, 0x6f, 0x75, 0x74, 0x20, 0x6f, 0x66, 0x20, 0x62, 0x6f, 0x75
        /*0099*/ 	.byte	0x6e, 0x64, 0x73, 0x3a, 0x20, 0x30, 0x20, 0x3c, 0x3d, 0x20, 0x74, 0x6d, 0x70, 0x33, 0x20, 0x3c
        /*00a9*/ 	.byte	0x20, 0x32, 0x38, 0x38, 0x32, 0x35, 0x36
	.type		assertMessage_1,@object
	.size		assertMessage_1,(.L_2 - assertMessage_1)
assertMessage_1:
        /*00b0*/ 	.byte	0x69, 0x6e, 0x64, 0x65, 0x78, 0x20, 0x6f, 0x75, 0x74, 0x20, 0x6f, 0x66, 0x20, 0x62, 0x6f, 0x75
        /*00c0*/ 	.byte	0x6e, 0x64, 0x73, 0x3a, 0x20, 0x30, 0x20, 0x3c, 0x3d, 0x20, 0x74, 0x6d, 0x70, 0x31, 0x33, 0x20
        /*00d0*/ 	.byte	0x3c, 0x20, 0x32, 0x38, 0x38, 0x32, 0x35, 0x36
.L_2:


//--------------------- SYMBOLS --------------------------

	.type		__assertfail,@function
